//
// Generated by NVIDIA NVVM Compiler
//
// Compiler Build ID: CL-36424714
// Cuda compilation tools, release 13.0, V13.0.88
// Based on NVVM 20.0.0
//

.version 9.0
.target sm_100
.address_size 64

	// .globl	_Z12processLevelP5StateiS0_Pii

.visible .entry _Z12processLevelP5StateiS0_Pii(
	.param .u64 .ptr .align 1 _Z12processLevelP5StateiS0_Pii_param_0,
	.param .u32 _Z12processLevelP5StateiS0_Pii_param_1,
	.param .u64 .ptr .align 1 _Z12processLevelP5StateiS0_Pii_param_2,
	.param .u64 .ptr .align 1 _Z12processLevelP5StateiS0_Pii_param_3,
	.param .u32 _Z12processLevelP5StateiS0_Pii_param_4
)
{
	.reg .pred 	%p<27>;
	.reg .b32 	%r<36>;
	.reg .b64 	%rd<51>;

	ld.param.u64 	%rd11, [_Z12processLevelP5StateiS0_Pii_param_0];
	ld.param.u32 	%r20, [_Z12processLevelP5StateiS0_Pii_param_1];
	ld.param.u64 	%rd12, [_Z12processLevelP5StateiS0_Pii_param_2];
	ld.param.u64 	%rd13, [_Z12processLevelP5StateiS0_Pii_param_3];
	ld.param.u32 	%r19, [_Z12processLevelP5StateiS0_Pii_param_4];
	cvta.to.global.u64 	%rd1, %rd12;
	cvta.to.global.u64 	%rd2, %rd13;
	mov.u32 	%r21, %ctaid.x;
	mov.u32 	%r22, %ntid.x;
	mov.u32 	%r23, %tid.x;
	mad.lo.s32 	%r1, %r21, %r22, %r23;
	setp.ge.s32 	%p1, %r1, %r20;
	@%p1 bra 	$L__BB0_34;
	cvta.to.global.u64 	%rd14, %rd11;
	mul.wide.s32 	%rd15, %r1, 32;
	add.s64 	%rd16, %rd14, %rd15;
	ld.global.u64 	%rd3, [%rd16];
	ld.global.u64 	%rd4, [%rd16+8];
	ld.global.u64 	%rd5, [%rd16+16];
	ld.global.u64 	%rd6, [%rd16+24];
	setp.gt.s32 	%p2, %r19, 1;
	mov.b64 	%rd17, 1;
	shl.b64 	%rd18, %rd17, %r19;
	or.b64  	%rd7, %rd6, %rd18;
	or.b64  	%rd8, %rd5, %rd18;
	or.b64  	%rd9, %rd4, %rd18;
	or.b64  	%rd10, %rd3, %rd18;
	@%p2 bra 	$L__BB0_10;
	atom.global.add.u32 	%r2, [%rd2], 1;
	setp.gt.s32 	%p23, %r2, 9999999;
	@%p23 bra 	$L__BB0_4;
	mul.wide.s32 	%rd43, %r2, 32;
	add.s64 	%rd44, %rd1, %rd43;
	st.global.u64 	[%rd44], %rd10;
	st.global.u64 	[%rd44+8], %rd4;
	st.global.u64 	[%rd44+16], %rd5;
	st.global.u64 	[%rd44+24], %rd6;
$L__BB0_4:
	atom.global.add.u32 	%r3, [%rd2], 1;
	setp.gt.s32 	%p24, %r3, 9999999;
	@%p24 bra 	$L__BB0_6;
	mul.wide.s32 	%rd45, %r3, 32;
	add.s64 	%rd46, %rd1, %rd45;
	st.global.u64 	[%rd46], %rd3;
	st.global.u64 	[%rd46+8], %rd9;
	st.global.u64 	[%rd46+16], %rd5;
	st.global.u64 	[%rd46+24], %rd6;
$L__BB0_6:
	atom.global.add.u32 	%r4, [%rd2], 1;
	setp.gt.s32 	%p25, %r4, 9999999;
	@%p25 bra 	$L__BB0_8;
	mul.wide.s32 	%rd47, %r4, 32;
	add.s64 	%rd48, %rd1, %rd47;
	st.global.u64 	[%rd48], %rd3;
	st.global.u64 	[%rd48+8], %rd4;
	st.global.u64 	[%rd48+16], %rd8;
	st.global.u64 	[%rd48+24], %rd6;
$L__BB0_8:
	atom.global.add.u32 	%r5, [%rd2], 1;
	setp.gt.s32 	%p26, %r5, 9999999;
	@%p26 bra 	$L__BB0_34;
	mul.wide.s32 	%rd49, %r5, 32;
	add.s64 	%rd50, %rd1, %rd49;
	st.global.u64 	[%rd50], %rd3;
	st.global.u64 	[%rd50+8], %rd4;
	st.global.u64 	[%rd50+16], %rd5;
	st.global.u64 	[%rd50+24], %rd7;
	bra.uni 	$L__BB0_34;
$L__BB0_10:
	shr.u32 	%r6, %r19, 1;
	mov.b32 	%r32, 1;
$L__BB0_11:
	shr.u64 	%rd19, %rd3, %r32;
	and.b64  	%rd20, %rd19, 1;
	setp.eq.b64 	%p3, %rd20, 1;
	not.pred 	%p4, %p3;
	@%p4 bra 	$L__BB0_13;
	sub.s32 	%r25, %r19, %r32;
	shr.u64 	%rd21, %rd3, %r25;
	and.b64  	%rd22, %rd21, 1;
	setp.eq.b64 	%p5, %rd22, 1;
	@%p5 bra 	$L__BB0_16;
$L__BB0_13:
	add.s32 	%r8, %r32, 1;
	setp.ne.s32 	%p6, %r32, %r6;
	mov.u32 	%r32, %r8;
	@%p6 bra 	$L__BB0_11;
	atom.global.add.u32 	%r9, [%rd2], 1;
	setp.gt.s32 	%p7, %r9, 9999999;
	@%p7 bra 	$L__BB0_16;
	mul.wide.s32 	%rd23, %r9, 32;
	add.s64 	%rd24, %rd1, %rd23;
	st.global.u64 	[%rd24], %rd10;
	st.global.u64 	[%rd24+8], %rd4;
	st.global.u64 	[%rd24+16], %rd5;
	st.global.u64 	[%rd24+24], %rd6;
$L__BB0_16:
	mov.b32 	%r33, 1;
$L__BB0_17:
	shr.u64 	%rd25, %rd4, %r33;
	and.b64  	%rd26, %rd25, 1;
	setp.eq.b64 	%p8, %rd26, 1;
	not.pred 	%p9, %p8;
	@%p9 bra 	$L__BB0_19;
	sub.s32 	%r27, %r19, %r33;
	shr.u64 	%rd27, %rd4, %r27;
	and.b64  	%rd28, %rd27, 1;
	setp.eq.b64 	%p10, %rd28, 1;
	@%p10 bra 	$L__BB0_22;
$L__BB0_19:
	add.s32 	%r11, %r33, 1;
	setp.ne.s32 	%p11, %r33, %r6;
	mov.u32 	%r33, %r11;
	@%p11 bra 	$L__BB0_17;
	atom.global.add.u32 	%r12, [%rd2], 1;
	setp.gt.s32 	%p12, %r12, 9999999;
	@%p12 bra 	$L__BB0_22;
	mul.wide.s32 	%rd29, %r12, 32;
	add.s64 	%rd30, %rd1, %rd29;
	st.global.u64 	[%rd30], %rd3;
	st.global.u64 	[%rd30+8], %rd9;
	st.global.u64 	[%rd30+16], %rd5;
	st.global.u64 	[%rd30+24], %rd6;
$L__BB0_22:
	mov.b32 	%r34, 1;
$L__BB0_23:
	shr.u64 	%rd31, %rd5, %r34;
	and.b64  	%rd32, %rd31, 1;
	setp.eq.b64 	%p13, %rd32, 1;
	not.pred 	%p14, %p13;
	@%p14 bra 	$L__BB0_25;
	sub.s32 	%r29, %r19, %r34;
	shr.u64 	%rd33, %rd5, %r29;
	and.b64  	%rd34, %rd33, 1;
	setp.eq.b64 	%p15, %rd34, 1;
	@%p15 bra 	$L__BB0_28;
$L__BB0_25:
	add.s32 	%r14, %r34, 1;
	setp.ne.s32 	%p16, %r34, %r6;
	mov.u32 	%r34, %r14;
	@%p16 bra 	$L__BB0_23;
	atom.global.add.u32 	%r15, [%rd2], 1;
	setp.gt.s32 	%p17, %r15, 9999999;
	@%p17 bra 	$L__BB0_28;
	mul.wide.s32 	%rd35, %r15, 32;
	add.s64 	%rd36, %rd1, %rd35;
	st.global.u64 	[%rd36], %rd3;
	st.global.u64 	[%rd36+8], %rd4;
	st.global.u64 	[%rd36+16], %rd8;
	st.global.u64 	[%rd36+24], %rd6;
$L__BB0_28:
	mov.b32 	%r35, 1;
$L__BB0_29:
	shr.u64 	%rd37, %rd6, %r35;
	and.b64  	%rd38, %rd37, 1;
	setp.eq.b64 	%p18, %rd38, 1;
	not.pred 	%p19, %p18;
	@%p19 bra 	$L__BB0_31;
	sub.s32 	%r31, %r19, %r35;
	shr.u64 	%rd39, %rd6, %r31;
	and.b64  	%rd40, %rd39, 1;
	setp.eq.b64 	%p20, %rd40, 1;
	@%p20 bra 	$L__BB0_34;
$L__BB0_31:
	add.s32 	%r17, %r35, 1;
	setp.ne.s32 	%p21, %r35, %r6;
	mov.u32 	%r35, %r17;
	@%p21 bra 	$L__BB0_29;
	atom.global.add.u32 	%r18, [%rd2], 1;
	setp.gt.s32 	%p22, %r18, 9999999;
	@%p22 bra 	$L__BB0_34;
	mul.wide.s32 	%rd41, %r18, 32;
	add.s64 	%rd42, %rd1, %rd41;
	st.global.u64 	[%rd42], %rd3;
	st.global.u64 	[%rd42+8], %rd4;
	st.global.u64 	[%rd42+16], %rd5;
	st.global.u64 	[%rd42+24], %rd7;
$L__BB0_34:
	ret;

}


// ===== COMPILED SASS (sm_100) =====

	.target	sm_100

	.elftype	@"ET_EXEC"


//--------------------- .note.nv.tkinfo           --------------------------
	.section	.note.nv.tkinfo,"",@"SHT_NOTE"
	.sectionflags	@"SHF_NOTE_NV_TKINFO"
	.tkinfo
        /*0018*/ 	.word	0x00000002
        /*0030*/ 	.string	""
        /*0030*/ 	.string	"ptxas"
        /*0030*/ 	.string	"Cuda compilation tools, release 13.0, V13.0.88"
        /*0030*/ 	.string	"Build cuda_13.0.r13.0/compiler.36424714_0"
        /*0030*/ 	.string	"-arch sm_100 -m 64 "



//--------------------- .note.nv.cuinfo           --------------------------
	.section	.note.nv.cuinfo,"",@"SHT_NOTE"
	.sectionflags	@"SHF_NOTE_NV_CUINFO"
        /*0018*/ 	.short	0x0002
        /*001a*/ 	.short	0x0064
        /*001c*/ 	.short	0x0082
	.zero		2


//--------------------- .nv.info                  --------------------------
	.section	.nv.info,"",@"SHT_CUDA_INFO"
	.align	4


	//----- nvinfo : EIATTR_REGCOUNT
	.align		4
        /*0000*/ 	.byte	0x04, 0x2f
        /*0002*/ 	.short	(.L_1 - .L_0)
	.align		4
.L_0:
        /*0004*/ 	.word	index@(_Z12processLevelP5StateiS0_Pii)
        /*0008*/ 	.word	0x00000020


	//----- nvinfo : EIATTR_FRAME_SIZE
	.align		4
.L_1:
        /*000c*/ 	.byte	0x04, 0x11
        /*000e*/ 	.short	(.L_3 - .L_2)
	.align		4
.L_2:
        /*0010*/ 	.word	index@(_Z12processLevelP5StateiS0_Pii)
        /*0014*/ 	.word	0x00000000


	//----- nvinfo : EIATTR_MIN_STACK_SIZE
	.align		4
.L_3:
        /*0018*/ 	.byte	0x04, 0x12
        /*001a*/ 	.short	(.L_5 - .L_4)
	.align		4
.L_4:
        /*001c*/ 	.word	index@(_Z12processLevelP5StateiS0_Pii)
        /*0020*/ 	.word	0x00000000
.L_5:


//--------------------- .nv.compat                --------------------------
	.section	.nv.compat,"",@"SHT_CUDA_COMPAT_INFO"
	.align	4
        /*0000*/ 	.byte	0x02, 0x09, 0x00, 0x00, 0x02, 0x02, 0x01, 0x00, 0x02, 0x05, 0x05, 0x00, 0x03, 0x07, 0x01, 0x01
        /*0010*/ 	.byte	0x02, 0x03, 0x00, 0x00, 0x02, 0x06, 0x01, 0x00, 0x04, 0x0b, 0x08, 0x00, 0x09, 0x00, 0x00, 0x00
        /*0020*/ 	.byte	0x00, 0x00, 0x00, 0x00


//--------------------- .nv.info._Z12processLevelP5StateiS0_Pii --------------------------
	.section	.nv.info._Z12processLevelP5StateiS0_Pii,"",@"SHT_CUDA_INFO"
	.sectionflags	@""
	.align	4


	//----- nvinfo : EIATTR_CUDA_API_VERSION
	.align		4
        /*0000*/ 	.byte	0x04, 0x37
        /*0002*/ 	.short	(.L_7 - .L_6)
.L_6:
        /*0004*/ 	.word	0x00000082


	//----- nvinfo : EIATTR_KPARAM_INFO
	.align		4
.L_7:
        /*0008*/ 	.byte	0x04, 0x17
        /*000a*/ 	.short	(.L_9 - .L_8)
.L_8:
        /*000c*/ 	.word	0x00000000
        /*0010*/ 	.short	0x0004
        /*0012*/ 	.short	0x0020
        /*0014*/ 	.byte	0x00, 0xf0, 0x11, 0x00


	//----- nvinfo : EIATTR_KPARAM_INFO
	.align		4
.L_9:
        /*0018*/ 	.byte	0x04, 0x17
        /*001a*/ 	.short	(.L_11 - .L_10)
.L_10:
        /*001c*/ 	.word	0x00000000
        /*0020*/ 	.short	0x0003
        /*0022*/ 	.short	0x0018
        /*0024*/ 	.byte	0x00, 0xf5, 0x21, 0x00


	//----- nvinfo : EIATTR_KPARAM_INFO
	.align		4
.L_11:
        /*0028*/ 	.byte	0x04, 0x17
        /*002a*/ 	.short	(.L_13 - .L_12)
.L_12:
        /*002c*/ 	.word	0x00000000
        /*0030*/ 	.short	0x0002
        /*0032*/ 	.short	0x0010
        /*0034*/ 	.byte	0x00, 0xf5, 0x21, 0x00


	//----- nvinfo : EIATTR_KPARAM_INFO
	.align		4
.L_13:
        /*0038*/ 	.byte	0x04, 0x17
        /*003a*/ 	.short	(.L_15 - .L_14)
.L_14:
        /*003c*/ 	.word	0x00000000
        /*0040*/ 	.short	0x0001
        /*0042*/ 	.short	0x0008
        /*0044*/ 	.byte	0x00, 0xf0, 0x11, 0x00


	//----- nvinfo : EIATTR_KPARAM_INFO
	.align		4
.L_15:
        /*0048*/ 	.byte	0x04, 0x17
        /*004a*/ 	.short	(.L_17 - .L_16)
.L_16:
        /*004c*/ 	.word	0x00000000
        /*0050*/ 	.short	0x0000
        /*0052*/ 	.short	0x0000
        /*0054*/ 	.byte	0x00, 0xf5, 0x21, 0x00


	//----- nvinfo : EIATTR_SPARSE_MMA_MASK
	.align		4
.L_17:
        /*0058*/ 	.byte	0x03, 0x50
        /*005a*/ 	.short	0x0000


	//----- nvinfo : EIATTR_MAXREG_COUNT
	.align		4
        /*005c*/ 	.byte	0x03, 0x1b
        /*005e*/ 	.short	0x00ff


	//----- nvinfo : EIATTR_MERCURY_ISA_VERSION
	.align		4
        /*0060*/ 	.byte	0x03, 0x5f
        /*0062*/ 	.short	0x0101


	//----- nvinfo : EIATTR_INT_WARP_WIDE_INSTR_OFFSETS
	.align		4
        /*0064*/ 	.byte	0x04, 0x31
        /*0066*/ 	.short	(.L_19 - .L_18)


	//   ....[0]....
.L_18:
        /*0068*/ 	.word	0x000001e0


	//   ....[1]....
        /*006c*/ 	.word	0x000002a0


	//   ....[2]....
        /*0070*/ 	.word	0x00000370


	//   ....[3]....
        /*0074*/ 	.word	0x00000480


	//   ....[4]....
        /*0078*/ 	.word	0x00000540


	//   ....[5]....
        /*007c*/ 	.word	0x00000740


	//   ....[6]....
        /*0080*/ 	.word	0x000007d0


	//   ....[7]....
        /*0084*/ 	.word	0x000009d0


	//   ....[8]....
        /*0088*/ 	.word	0x00000a60


	//   ....[9]....
        /*008c*/ 	.word	0x00000c60


	//   ....[10]....
        /*0090*/ 	.word	0x00000cf0


	//   ....[11]....
        /*0094*/ 	.word	0x00000ee0


	//   ....[12]....
        /*0098*/ 	.word	0x00000f70


	//----- nvinfo : EIATTR_VRC_CTA_INIT_COUNT
	.align		4
.L_19:
        /*009c*/ 	.byte	0x02, 0x4a
	.zero		1
	.zero		1


	//----- nvinfo : EIATTR_EXIT_INSTR_OFFSETS
	.align		4
        /*00a0*/ 	.byte	0x04, 0x1c
        /*00a2*/ 	.short	(.L_21 - .L_20)


	//   ....[0]....
.L_20:
        /*00a4*/ 	.word	0x00000070


	//   ....[1]....
        /*00a8*/ 	.word	0x00000570


	//   ....[2]....
        /*00ac*/ 	.word	0x000005e0


	//   ....[3]....
        /*00b0*/ 	.word	0x00000e80


	//   ....[4]....
        /*00b4*/ 	.word	0x00000fa0


	//   ....[5]....
        /*00b8*/ 	.word	0x00001010


	//----- nvinfo : EIATTR_CRS_STACK_SIZE
	.align		4
.L_21:
        /*00bc*/ 	.byte	0x04, 0x1e
        /*00be*/ 	.short	(.L_23 - .L_22)
.L_22:
        /*00c0*/ 	.word	0x00000000


	//----- nvinfo : EIATTR_CBANK_PARAM_SIZE
	.align		4
.L_23:
        /*00c4*/ 	.byte	0x03, 0x19
        /*00c6*/ 	.short	0x0024


	//----- nvinfo : EIATTR_PARAM_CBANK
	.align		4
        /*00c8*/ 	.byte	0x04, 0x0a
        /*00ca*/ 	.short	(.L_25 - .L_24)
	.align		4
.L_24:
        /*00cc*/ 	.word	index@(.nv.constant0._Z12processLevelP5StateiS0_Pii)
        /*00d0*/ 	.short	0x0380
        /*00d2*/ 	.short	0x0024


	//----- nvinfo : EIATTR_SW_WAR
	.align		4
.L_25:
        /*00d4*/ 	.byte	0x04, 0x36
        /*00d6*/ 	.short	(.L_27 - .L_26)
.L_26:
        /*00d8*/ 	.word	0x00000008
.L_27:


//--------------------- .nv.callgraph             --------------------------
	.section	.nv.callgraph,"",@"SHT_CUDA_CALLGRAPH"
	.align	4
	.sectionentsize	8
	.align		4
        /*0000*/ 	.word	0x00000000
	.align		4
        /*0004*/ 	.word	0xffffffff
	.align		4
        /*0008*/ 	.word	0x00000000
	.align		4
        /*000c*/ 	.word	0xfffffffe
	.align		4
        /*0010*/ 	.word	0x00000000
	.align		4
        /*0014*/ 	.word	0xfffffffd
	.align		4
        /*0018*/ 	.word	0x00000000
	.align		4
        /*001c*/ 	.word	0xfffffffc


//--------------------- .text._Z12processLevelP5StateiS0_Pii --------------------------
	.section	.text._Z12processLevelP5StateiS0_Pii,"ax",@progbits
	.align	128
        .global         _Z12processLevelP5StateiS0_Pii
        .type           _Z12processLevelP5StateiS0_Pii,@function
        .size           _Z12processLevelP5StateiS0_Pii,(.L_x_17 - _Z12processLevelP5StateiS0_Pii)
        .other          _Z12processLevelP5StateiS0_Pii,@"STO_CUDA_ENTRY STV_DEFAULT"
_Z12processLevelP5StateiS0_Pii:
.text._Z12processLevelP5StateiS0_Pii:
[----:B------:R-:W-:Y:S01]  /*0000*/  LDC R1, c[0x0][0x37c] ;  /* 0x0000df00ff017b82 */ /* 0x000fe20000000800 */
[----:B------:R-:W0:Y:S07]  /*0010*/  S2R R0, SR_TID.X ;  /* 0x0000000000007919 */ /* 0x000e2e0000002100 */
[----:B------:R-:W0:Y:S01]  /*0020*/  S2UR UR4, SR_CTAID.X ;  /* 0x00000000000479c3 */ /* 0x000e220000002500 */
[----:B------:R-:W1:Y:S07]  /*0030*/  LDCU UR5, c[0x0][0x388] ;  /* 0x00007100ff0577ac */ /* 0x000e6e0008000800 */
[----:B------:R-:W0:Y:S02]  /*0040*/  LDC R3, c[0x0][0x360] ;  /* 0x0000d800ff037b82 */ /* 0x000e240000000800 */
[----:B0-----:R-:W-:-:S05]  /*0050*/  IMAD R3, R3, UR4, R0 ;  /* 0x0000000403037c24 */ /* 0x001fca000f8e0200 */
[----:B-1----:R-:W-:-:S13]  /*0060*/  ISETP.GE.AND P0, PT, R3, UR5, PT ;  /* 0x0000000503007c0c */ /* 0x002fda000bf06270 */
[----:B------:R-:W-:Y:S05]  /*0070*/  @P0 EXIT ;  /* 0x000000000000094d */ /* 0x000fea0003800000 */
[----:B------:R-:W0:Y:S01]  /*0080*/  LDC.64 R8, c[0x0][0x380] ;  /* 0x0000e000ff087b82 */ /* 0x000e220000000a00 */
[----:B------:R-:W1:Y:S01]  /*0090*/  LDCU.64 UR8, c[0x0][0x358] ;  /* 0x00006b00ff0877ac */ /* 0x000e620008000a00 */
[----:B------:R-:W2:Y:S01]  /*00a0*/  LDCU UR5, c[0x0][0x3a0] ;  /* 0x00007400ff0577ac */ /* 0x000ea20008000800 */
[----:B0-----:R-:W-:-:S05]  /*00b0*/  IMAD.WIDE R8, R3, 0x20, R8 ;  /* 0x0000002003087825 */ /* 0x001fca00078e0208 */
[----:B-1----:R-:W3:Y:S04]  /*00c0*/  LDG.E.64 R2, desc[UR8][R8.64] ;  /* 0x0000000808027981 */ /* 0x002ee8000c1e1b00 */
[----:B------:R-:W4:Y:S04]  /*00d0*/  LDG.E.64 R4, desc[UR8][R8.64+0x8] ;  /* 0x0000080808047981 */ /* 0x000f28000c1e1b00 */
[----:B------:R-:W5:Y:S04]  /*00e0*/  LDG.E.64 R6, desc[UR8][R8.64+0x10] ;  /* 0x0000100808067981 */ /* 0x000f68000c1e1b00 */
[----:B------:R-:W5:Y:S01]  /*00f0*/  LDG.E.64 R12, desc[UR8][R8.64+0x18] ;  /* 0x00001808080c7981 */ /* 0x000f62000c1e1b00 */
[----:B--2---:R-:W-:Y:S01]  /*0100*/  UISETP.GT.AND UP0, UPT, UR5, 0x1, UPT ;  /* 0x000000010500788c */ /* 0x004fe2000bf04270 */
[----:B------:R-:W-:-:S02]  /*0110*/  UMOV UR4, 0x1 ;  /* 0x0000000100047882 */ /* 0x000fc40000000000 */
[----:B------:R-:W-:Y:S02]  /*0120*/  USHF.L.U32 UR6, UR4, UR5, URZ ;  /* 0x0000000504067299 */ /* 0x000fe400080006ff */
[----:B------:R-:W-:-:S04]  /*0130*/  USHF.L.U64.HI UR4, UR4, UR5, URZ ;  /* 0x0000000504047299 */ /* 0x000fc800080102ff */
[----:B---3--:R-:W-:Y:S02]  /*0140*/  LOP3.LUT R20, R2, UR6, RZ, 0xfc, !PT ;  /* 0x0000000602147c12 */ /* 0x008fe4000f8efcff */
[----:B------:R-:W-:Y:S02]  /*0150*/  LOP3.LUT R21, R3, UR4, RZ, 0xfc, !PT ;  /* 0x0000000403157c12 */ /* 0x000fe4000f8efcff */
[----:B----4-:R-:W-:Y:S02]  /*0160*/  LOP3.LUT R16, R4, UR6, RZ, 0xfc, !PT ;  /* 0x0000000604107c12 */ /* 0x010fe4000f8efcff */
[----:B------:R-:W-:Y:S02]  /*0170*/  LOP3.LUT R17, R5, UR4, RZ, 0xfc, !PT ;  /* 0x0000000405117c12 */ /* 0x000fe4000f8efcff */
[----:B-----5:R-:W-:Y:S02]  /*0180*/  LOP3.LUT R14, R6, UR6, RZ, 0xfc, !PT ;  /* 0x00000006060e7c12 */ /* 0x020fe4000f8efcff */
[----:B------:R-:W-:-:S02]  /*0190*/  LOP3.LUT R15, R7, UR4, RZ, 0xfc, !PT ;  /* 0x00000004070f7c12 */ /* 0x000fc4000f8efcff */
[----:B------:R-:W-:Y:S02]  /*01a0*/  LOP3.LUT R8, R12, UR6, RZ, 0xfc, !PT ;  /* 0x000000060c087c12 */ /* 0x000fe4000f8efcff */
[----:B------:R-:W-:Y:S01]  /*01b0*/  LOP3.LUT R9, R13, UR4, RZ, 0xfc, !PT ;  /* 0x000000040d097c12 */ /* 0x000fe2000f8efcff */
[----:B------:R-:W-:Y:S06]  /*01c0*/  BRA.U UP0, `(.L_x_0) ;  /* 0x0000000500087547 */ /* 0x000fec000b800000 */
[----:B------:R-:W0:Y:S01]  /*01d0*/  S2R R18, SR_LANEID ;  /* 0x0000000000127919 */ /* 0x000e220000000000 */
[----:B------:R-:W-:Y:S01]  /*01e0*/  VOTEU.ANY UR4, UPT, PT ;  /* 0x0000000000047886 */ /* 0x000fe200038e0100 */
[----:B------:R-:W1:Y:S01]  /*01f0*/  LDC.64 R10, c[0x0][0x398] ;  /* 0x0000e600ff0a7b82 */ /* 0x000e620000000a00 */
[----:B------:R-:W0:Y:S08]  /*0200*/  FLO.U32 R27, UR4 ;  /* 0x00000004001b7d00 */ /* 0x000e3000080e0000 */
[----:B------:R-:W1:Y:S01]  /*0210*/  POPC R25, UR4 ;  /* 0x0000000400197d09 */ /* 0x000e620008000000 */
[----:B0-----:R-:W-:-:S13]  /*0220*/  ISETP.EQ.U32.AND P0, PT, R27, R18, PT ;  /* 0x000000121b00720c */ /* 0x001fda0003f02070 */
[----:B-1----:R-:W2:Y:S01]  /*0230*/  @P0 ATOMG.E.ADD.STRONG.GPU PT, R24, desc[UR8][R10.64], R25 ;  /* 0x800000190a1809a8 */ /* 0x002ea200081ef108 */
[----:B------:R-:W0:Y:S01]  /*0240*/  FLO.U32 R28, UR4 ;  /* 0x00000004001c7d00 */ /* 0x000e2200080e0000 */
[----:B------:R-:W1:Y:S07]  /*0250*/  S2R R0, SR_LTMASK ;  /* 0x0000000000007919 */ /* 0x000e6e0000003900 */
[----:B------:R-:W-:Y:S01]  /*0260*/  POPC R29, UR4 ;  /* 0x00000004001d7d09 */ /* 0x000fe20008000000 */
[----:B0-----:R-:W-:-:S02]  /*0270*/  ISETP.EQ.U32.AND P1, PT, R28, R18, PT ;  /* 0x000000121c00720c */ /* 0x001fc40003f22070 */
[----:B-1----:R-:W-:-:S06]  /*0280*/  LOP3.LUT R26, R0, UR4, RZ, 0xc0, !PT ;  /* 0x00000004001a7c12 */ /* 0x002fcc000f8ec0ff */
[----:B------:R-:W0:Y:S01]  /*0290*/  POPC R26, R26 ;  /* 0x0000001a001a7309 */ /* 0x000e220000000000 */
[----:B--2---:R-:W0:Y:S02]  /*02a0*/  SHFL.IDX PT, R19, R24, R27, 0x1f ;  /* 0x00001f1b18137589 */ /* 0x004e2400000e0000 */
[----:B0-----:R-:W-:-:S05]  /*02b0*/  IMAD.IADD R19, R19, 0x1, R26 ;  /* 0x0000000113137824 */ /* 0x001fca00078e021a */
[----:B------:R-:W-:-:S13]  /*02c0*/  ISETP.GT.AND P0, PT, R19, 0x98967f, PT ;  /* 0x0098967f1300780c */ /* 0x000fda0003f04270 */
[----:B------:R-:W0:Y:S02]  /*02d0*/  @!P0 LDC.64 R22, c[0x0][0x390] ;  /* 0x0000e400ff168b82 */ /* 0x000e240000000a00 */
[----:B0-----:R-:W-:-:S05]  /*02e0*/  @!P0 IMAD.WIDE R22, R19, 0x20, R22 ;  /* 0x0000002013168825 */ /* 0x001fca00078e0216 */
[----:B------:R-:W-:Y:S04]  /*02f0*/  @!P0 STG.E.64 desc[UR8][R22.64], R20 ;  /* 0x0000001416008986 */ /* 0x000fe8000c101b08 */
[----:B------:R-:W-:Y:S04]  /*0300*/  @!P0 STG.E.64 desc[UR8][R22.64+0x8], R4 ;  /* 0x0000080416008986 */ /* 0x000fe8000c101b08 */
[----:B------:R-:W-:Y:S04]  /*0310*/  @!P0 STG.E.64 desc[UR8][R22.64+0x10], R6 ;  /* 0x0000100616008986 */ /* 0x000fe8000c101b08 */
[----:B------:R-:W-:Y:S04]  /*0320*/  @!P0 STG.E.64 desc[UR8][R22.64+0x18], R12 ;  /* 0x0000180c16008986 */ /* 0x000fe8000c101b08 */
[----:B------:R-:W2:Y:S01]  /*0330*/  @P1 ATOMG.E.ADD.STRONG.GPU PT, R29, desc[UR8][R10.64], R29 ;  /* 0x8000001d0a1d19a8 */ /* 0x000ea200081ef108 */
[----:B------:R-:W-:Y:S01]  /*0340*/  LOP3.LUT R26, R0, UR4, RZ, 0xc0, !PT ;  /* 0x00000004001a7c12 */ /* 0x000fe2000f8ec0ff */
[----:B------:R-:W-:Y:S08]  /*0350*/  POPC R27, UR4 ;  /* 0x00000004001b7d09 */ /* 0x000ff00008000000 */
[----:B------:R-:W0:Y:S01]  /*0360*/  POPC R26, R26 ;  /* 0x0000001a001a7309 */ /* 0x000e220000000000 */
[----:B--2---:R-:W0:Y:S02]  /*0370*/  SHFL.IDX PT, R19, R29, R28, 0x1f ;  /* 0x00001f1c1d137589 */ /* 0x004e2400000e0000 */
[----:B0-----:R-:W-:-:S05]  /*0380*/  IMAD.IADD R19, R19, 0x1, R26 ;  /* 0x0000000113137824 */ /* 0x001fca00078e021a */
[----:B------:R-:W0:Y:S01]  /*0390*/  FLO.U32 R26, UR4 ;  /* 0x00000004001a7d00 */ /* 0x000e2200080e0000 */
[----:B------:R-:W-:Y:S02]  /*03a0*/  ISETP.GT.AND P0, PT, R19, 0x98967f, PT ;  /* 0x0098967f1300780c */ /* 0x000fe40003f04270 */
[----:B0-----:R-:W-:-:S11]  /*03b0*/  ISETP.EQ.U32.AND P1, PT, R26, R18, PT ;  /* 0x000000121a00720c */ /* 0x001fd60003f22070 */
        /* <DEDUP_REMOVED lines=8> */
[----:B------:R-:W0:Y:S08]  /*0440*/  FLO.U32 R29, UR4 ;  /* 0x00000004001d7d00 */ /* 0x000e3000080e0000 */
[----:B------:R-:W1:Y:S01]  /*0450*/  POPC R24, R24 ;  /* 0x0000001800187309 */ /* 0x000e620000000000 */
[----:B0-----:R-:W-:-:S07]  /*0460*/  ISETP.EQ.U32.AND P1, PT, R29, R18, PT ;  /* 0x000000121d00720c */ /* 0x001fce0003f22070 */
[----:B------:R-:W0:Y:S01]  /*0470*/  POPC R25, UR4 ;  /* 0x0000000400197d09 */ /* 0x000e220008000000 */
[----:B--2---:R-:W1:Y:S02]  /*0480*/  SHFL.IDX PT, R19, R27, R26, 0x1f ;  /* 0x00001f1a1b137589 */ /* 0x004e6400000e0000 */
[----:B-1----:R-:W-:-:S05]  /*0490*/  IMAD.IADD R19, R19, 0x1, R24 ;  /* 0x0000000113137824 */ /* 0x002fca00078e0218 */
[----:B------:R-:W-:-:S13]  /*04a0*/  ISETP.GT.AND P0, PT, R19, 0x98967f, PT ;  /* 0x0098967f1300780c */ /* 0x000fda0003f04270 */
[----:B------:R-:W1:Y:S02]  /*04b0*/  @!P0 LDC.64 R22, c[0x0][0x390] ;  /* 0x0000e400ff168b82 */ /* 0x000e640000000a00 */
[----:B-1----:R-:W-:-:S05]  /*04c0*/  @!P0 IMAD.WIDE R16, R19, 0x20, R22 ;  /* 0x0000002013108825 */ /* 0x002fca00078e0216 */
[----:B------:R-:W-:Y:S04]  /*04d0*/  @!P0 STG.E.64 desc[UR8][R16.64+0x10], R14 ;  /* 0x0000100e10008986 */ /* 0x000fe8000c101b08 */
[----:B------:R-:W-:Y:S04]  /*04e0*/  @!P0 STG.E.64 desc[UR8][R16.64+0x18], R12 ;  /* 0x0000180c10008986 */ /* 0x000fe8000c101b08 */
[----:B------:R-:W-:Y:S04]  /*04f0*/  @!P0 STG.E.64 desc[UR8][R16.64], R2 ;  /* 0x0000000210008986 */ /* 0x000fe8000c101b08 */
[----:B------:R-:W-:Y:S04]  /*0500*/  @!P0 STG.E.64 desc[UR8][R16.64+0x8], R4 ;  /* 0x0000080410008986 */ /* 0x000fe8000c101b08 */
[----:B0-----:R-:W2:Y:S01]  /*0510*/  @P1 ATOMG.E.ADD.STRONG.GPU PT, R10, desc[UR8][R10.64], R25 ;  /* 0x800000190a0a19a8 */ /* 0x001ea200081ef108 */
[----:B------:R-:W-:-:S06]  /*0520*/  LOP3.LUT R0, R0, UR4, RZ, 0xc0, !PT ;  /* 0x0000000400007c12 */ /* 0x000fcc000f8ec0ff */
[----:B------:R-:W0:Y:S01]  /*0530*/  POPC R0, R0 ;  /* 0x0000000000007309 */ /* 0x000e220000000000 */
[----:B--2---:R-:W0:Y:S02]  /*0540*/  SHFL.IDX PT, R19, R10, R29, 0x1f ;  /* 0x00001f1d0a137589 */ /* 0x004e2400000e0000 */
[----:B0-----:R-:W-:-:S05]  /*0550*/  IMAD.IADD R19, R19, 0x1, R0 ;  /* 0x0000000113137824 */ /* 0x001fca00078e0200 */
[----:B------:R-:W-:-:S13]  /*0560*/  ISETP.GT.AND P0, PT, R19, 0x98967f, PT ;  /* 0x0098967f1300780c */ /* 0x000fda0003f04270 */
[----:B------:R-:W-:Y:S05]  /*0570*/  @P0 EXIT ;  /* 0x000000000000094d */ /* 0x000fea0003800000 */
[----:B------:R-:W0:Y:S02]  /*0580*/  LDC.64 R10, c[0x0][0x390] ;  /* 0x0000e400ff0a7b82 */ /* 0x000e240000000a00 */
[----:B0-----:R-:W-:-:S05]  /*0590*/  IMAD.WIDE R10, R19, 0x20, R10 ;  /* 0x00000020130a7825 */ /* 0x001fca00078e020a */
[----:B------:R-:W-:Y:S04]  /*05a0*/  STG.E.64 desc[UR8][R10.64], R2 ;  /* 0x000000020a007986 */ /* 0x000fe8000c101b08 */
[----:B------:R-:W-:Y:S04]  /*05b0*/  STG.E.64 desc[UR8][R10.64+0x8], R4 ;  /* 0x000008040a007986 */ /* 0x000fe8000c101b08 */
[----:B------:R-:W-:Y:S04]  /*05c0*/  STG.E.64 desc[UR8][R10.64+0x10], R6 ;  /* 0x000010060a007986 */ /* 0x000fe8000c101b08 */
[----:B------:R-:W-:Y:S01]  /*05d0*/  STG.E.64 desc[UR8][R10.64+0x18], R8 ;  /* 0x000018080a007986 */ /* 0x000fe2000c101b08 */
[----:B------:R-:W-:Y:S05]  /*05e0*/  EXIT ;  /* 0x000000000000794d */ /* 0x000fea0003800000 */
.L_x_0:
[----:B------:R-:W-:Y:S04]  /*05f0*/  BSSY.RECONVERGENT B1, `(.L_x_1) ;  /* 0x0000027000017945 */ /* 0x000fe80003800200 */
[----:B------:R-:W-:Y:S01]  /*0600*/  BSSY.RELIABLE B0, `(.L_x_2) ;  /* 0x0000012000007945 */ /* 0x000fe20003800100 */
[----:B------:R-:W-:Y:S01]  /*0610*/  IMAD.MOV.U32 R11, RZ, RZ, 0x1 ;  /* 0x00000001ff0b7424 */ /* 0x000fe200078e00ff */
[----:B------:R-:W0:Y:S01]  /*0620*/  LDCU UR6, c[0x0][0x3a0] ;  /* 0x00007400ff0677ac */ /* 0x000e220008000800 */
[----:B------:R-:W-:-:S12]  /*0630*/  ULEA.HI UR4, UR5, 0x1, URZ, 0x1f ;  /* 0x0000000105047891 */ /* 0x000fd8000f8ff8ff */
.L_x_4:
[----:B0-----:R-:W-:Y:S02]  /*0640*/  IADD3 R19, PT, PT, -R11, UR6, RZ ;  /* 0x000000060b137c10 */ /* 0x001fe4000fffe1ff */
[C-C-:B------:R-:W-:Y:S02]  /*0650*/  SHF.R.U64 R10, R2.reuse, R11, R3.reuse ;  /* 0x0000000b020a7219 */ /* 0x140fe40000001203 */
[----:B------:R-:W-:Y:S02]  /*0660*/  SHF.R.U64 R0, R2, R19, R3 ;  /* 0x0000001302007219 */ /* 0x000fe40000001203 */
[----:B------:R-:W-:Y:S02]  /*0670*/  LOP3.LUT R10, R10, 0x1, RZ, 0xc0, !PT ;  /* 0x000000010a0a7812 */ /* 0x000fe400078ec0ff */
[----:B------:R-:W-:Y:S02]  /*0680*/  LOP3.LUT R0, R0, 0x1, RZ, 0xc0, !PT ;  /* 0x0000000100007812 */ /* 0x000fe400078ec0ff */
[----:B------:R-:W-:-:S02]  /*0690*/  ISETP.NE.U32.AND P0, PT, R10, 0x1, PT ;  /* 0x000000010a00780c */ /* 0x000fc40003f05070 */
[----:B------:R-:W-:Y:S02]  /*06a0*/  ISETP.NE.U32.AND P1, PT, R0, 0x1, PT ;  /* 0x000000010000780c */ /* 0x000fe40003f25070 */
[----:B------:R-:W-:Y:S02]  /*06b0*/  ISETP.NE.U32.AND.EX P0, PT, RZ, RZ, PT, P0 ;  /* 0x000000ffff00720c */ /* 0x000fe40003f05100 */
[----:B------:R-:W-:-:S13]  /*06c0*/  ISETP.NE.U32.AND.EX P1, PT, RZ, RZ, PT, P1 ;  /* 0x000000ffff00720c */ /* 0x000fda0003f25110 */
[----:B------:R-:W-:Y:S05]  /*06d0*/  @!P1 BREAK.RELIABLE !P0, B0 ;  /* 0x0000000000009942 */ /* 0x000fea0004000100 */
[----:B------:R-:W-:Y:S05]  /*06e0*/  @!P1 BRA !P0, `(.L_x_3) ;  /* 0x00000000005c9947 */ /* 0x000fea0004000000 */
[----:B------:R-:W-:-:S05]  /*06f0*/  VIADD R11, R11, 0x1 ;  /* 0x000000010b0b7836 */ /* 0x000fca0000000000 */
[----:B------:R-:W-:-:S13]  /*0700*/  ISETP.NE.AND P0, PT, R11, UR4, PT ;  /* 0x000000040b007c0c */ /* 0x000fda000bf05270 */
[----:B------:R-:W-:Y:S05]  /*0710*/  @P0 BRA `(.L_x_4) ;  /* 0xfffffffc00c80947 */ /* 0x000fea000383ffff */
[----:B------:R-:W-:Y:S05]  /*0720*/  BSYNC.RELIABLE B0 ;  /* 0x0000000000007941 */ /* 0x000fea0003800100 */
.L_x_2:
[----:B------:R-:W0:Y:S01]  /*0730*/  S2R R11, SR_LANEID ;  /* 0x00000000000b7919 */ /* 0x000e220000000000 */
[----:B------:R-:W-:Y:S01]  /*0740*/  VOTEU.ANY UR5, UPT, PT ;  /* 0x0000000000057886 */ /* 0x000fe200038e0100 */
[----:B------:R-:W1:Y:S01]  /*0750*/  LDC.64 R18, c[0x0][0x398] ;  /* 0x0000e600ff127b82 */ /* 0x000e620000000a00 */
[----:B------:R-:W0:Y:S08]  /*0760*/  FLO.U32 R0, UR5 ;  /* 0x0000000500007d00 */ /* 0x000e3000080e0000 */
[----:B------:R-:W1:Y:S01]  /*0770*/  POPC R25, UR5 ;  /* 0x0000000500197d09 */ /* 0x000e620008000000 */
[----:B0-----:R-:W-:-:S13]  /*0780*/  ISETP.EQ.U32.AND P0, PT, R0, R11, PT ;  /* 0x0000000b0000720c */ /* 0x001fda0003f02070 */
[----:B-1----:R-:W2:Y:S01]  /*0790*/  @P0 ATOMG.E.ADD.STRONG.GPU PT, R19, desc[UR8][R18.64], R25 ;  /* 0x80000019121309a8 */ /* 0x002ea200081ef108 */
[----:B------:R-:W0:Y:S02]  /*07a0*/  S2R R22, SR_LTMASK ;  /* 0x0000000000167919 */ /* 0x000e240000003900 */
[----:B0-----:R-:W-:-:S06]  /*07b0*/  LOP3.LUT R22, R22, UR5, RZ, 0xc0, !PT ;  /* 0x0000000516167c12 */ /* 0x001fcc000f8ec0ff */
[----:B------:R-:W0:Y:S01]  /*07c0*/  POPC R22, R22 ;  /* 0x0000001600167309 */ /* 0x000e220000000000 */
[----:B--2---:R-:W0:Y:S02]  /*07d0*/  SHFL.IDX PT, R23, R19, R0, 0x1f ;  /* 0x00001f0013177589 */ /* 0x004e2400000e0000 */
[----:B0-----:R-:W-:-:S05]  /*07e0*/  IMAD.IADD R23, R23, 0x1, R22 ;  /* 0x0000000117177824 */ /* 0x001fca00078e0216 */
[----:B------:R-:W-:-:S13]  /*07f0*/  ISETP.GT.AND P0, PT, R23, 0x98967f, PT ;  /* 0x0098967f1700780c */ /* 0x000fda0003f04270 */
[----:B------:R-:W0:Y:S02]  /*0800*/  @!P0 LDC.64 R10, c[0x0][0x390] ;  /* 0x0000e400ff0a8b82 */ /* 0x000e240000000a00 */
[----:B0-----:R-:W-:-:S05]  /*0810*/  @!P0 IMAD.WIDE R10, R23, 0x20, R10 ;  /* 0x00000020170a8825 */ /* 0x001fca00078e020a */
[----:B------:R0:W-:Y:S04]  /*0820*/  @!P0 STG.E.64 desc[UR8][R10.64], R20 ;  /* 0x000000140a008986 */ /* 0x0001e8000c101b08 */
[----:B------:R0:W-:Y:S04]  /*0830*/  @!P0 STG.E.64 desc[UR8][R10.64+0x8], R4 ;  /* 0x000008040a008986 */ /* 0x0001e8000c101b08 */
[----:B------:R0:W-:Y:S04]  /*0840*/  @!P0 STG.E.64 desc[UR8][R10.64+0x10], R6 ;  /* 0x000010060a008986 */ /* 0x0001e8000c101b08 */
[----:B------:R0:W-:Y:S02]  /*0850*/  @!P0 STG.E.64 desc[UR8][R10.64+0x18], R12 ;  /* 0x0000180c0a008986 */ /* 0x0001e4000c101b08 */
.L_x_3:
[----:B------:R-:W-:Y:S05]  /*0860*/  BSYNC.RECONVERGENT B1 ;  /* 0x0000000000017941 */ /* 0x000fea0003800200 */
.L_x_1:
[----:B------:R-:W-:Y:S05]  /*0870*/  WARPSYNC.ALL ;  /* 0x0000000000007948 */ /* 0x000fea0003800000 */
[----:B------:R-:W-:Y:S04]  /*0880*/  BSSY.RECONVERGENT B2, `(.L_x_5) ;  /* 0x0000027000027945 */ /* 0x000fe80003800200 */
[----:B------:R-:W-:Y:S01]  /*0890*/  BSSY.RELIABLE B1, `(.L_x_6) ;  /* 0x0000012000017945 */ /* 0x000fe20003800100 */
[----:B0-----:R-:W-:Y:S01]  /*08a0*/  IMAD.MOV.U32 R11, RZ, RZ, 0x1 ;  /* 0x00000001ff0b7424 */ /* 0x001fe200078e00ff */
[----:B------:R-:W0:Y:S01]  /*08b0*/  LDCU UR4, c[0x0][0x3a0] ;  /* 0x00007400ff0477ac */ /* 0x000e220008000800 */
[----:B------:R-:W-:-:S12]  /*08c0*/  ULEA.HI UR6, UR6, 0x1, URZ, 0x1f ;  /* 0x0000000106067891 */ /* 0x000fd8000f8ff8ff */
.L_x_8:
        /* <DEDUP_REMOVED lines=15> */
.L_x_6:
        /* <DEDUP_REMOVED lines=19> */
.L_x_7:
[----:B------:R-:W-:Y:S05]  /*0af0*/  BSYNC.RECONVERGENT B2 ;  /* 0x0000000000027941 */ /* 0x000fea0003800200 */
.L_x_5:
[----:B------:R-:W-:Y:S05]  /*0b00*/  WARPSYNC.ALL ;  /* 0x0000000000007948 */ /* 0x000fea0003800000 */
[----:B------:R-:W-:Y:S04]  /*0b10*/  BSSY.RECONVERGENT B3, `(.L_x_9) ;  /* 0x0000027000037945 */ /* 0x000fe80003800200 */
[----:B------:R-:W-:Y:S01]  /*0b20*/  BSSY.RELIABLE B2, `(.L_x_10) ;  /* 0x0000012000027945 */ /* 0x000fe20003800100 */
[----:B0-----:R-:W-:Y:S01]  /*0b30*/  IMAD.MOV.U32 R11, RZ, RZ, 0x1 ;  /* 0x00000001ff0b7424 */ /* 0x001fe200078e00ff */
[----:B------:R-:W0:Y:S01]  /*0b40*/  LDCU UR5, c[0x0][0x3a0] ;  /* 0x00007400ff0577ac */ /* 0x000e220008000800 */
[----:B------:R-:W-:-:S12]  /*0b50*/  ULEA.HI UR4, UR4, 0x1, URZ, 0x1f ;  /* 0x0000000104047891 */ /* 0x000fd8000f8ff8ff */
.L_x_12:
        /* <DEDUP_REMOVED lines=15> */
.L_x_10:
        /* <DEDUP_REMOVED lines=19> */
.L_x_11:
[----:B------:R-:W-:Y:S05]  /*0d80*/  BSYNC.RECONVERGENT B3 ;  /* 0x0000000000037941 */ /* 0x000fea0003800200 */
.L_x_9:
[----:B------:R-:W-:Y:S05]  /*0d90*/  WARPSYNC.ALL ;  /* 0x0000000000007948 */ /* 0x000fea0003800000 */
[----:B------:R-:W1:Y:S01]  /*0da0*/  LDCU UR7, c[0x0][0x3a0] ;  /* 0x00007400ff0777ac */ /* 0x000e620008000800 */
[----:B------:R-:W-:Y:S01]  /*0db0*/  ULEA.HI UR5, UR5, 0x1, URZ, 0x1f ;  /* 0x0000000105057891 */ /* 0x000fe2000f8ff8ff */
[----:B------:R-:W-:-:S11]  /*0dc0*/  UMOV UR4, 0x1 ;  /* 0x0000000100047882 */ /* 0x000fd60000000000 */
.L_x_15:
[----:B------:R-:W-:Y:S01]  /*0dd0*/  SHF.R.U64 R0, R12, UR4, R13 ;  /* 0x000000040c007c19 */ /* 0x000fe2000800120d */
[----:B------:R-:W-:Y:S03]  /*0de0*/  BSSY.RECONVERGENT B3, `(.L_x_13) ;  /* 0x000000b000037945 */ /* 0x000fe60003800200 */
[----:B------:R-:W-:-:S04]  /*0df0*/  LOP3.LUT R0, R0, 0x1, RZ, 0xc0, !PT ;  /* 0x0000000100007812 */ /* 0x000fc800078ec0ff */
[----:B------:R-:W-:-:S04]  /*0e00*/  ISETP.NE.U32.AND P0, PT, R0, 0x1, PT ;  /* 0x000000010000780c */ /* 0x000fc80003f05070 */
[----:B------:R-:W-:-:S13]  /*0e10*/  ISETP.NE.U32.AND.EX P0, PT, RZ, RZ, PT, P0 ;  /* 0x000000ffff00720c */ /* 0x000fda0003f05100 */
[----:B------:R-:W-:Y:S05]  /*0e20*/  @P0 BRA `(.L_x_14) ;  /* 0x0000000000180947 */ /* 0x000fea0003800000 */
[----:B-1----:R-:W-:-:S06]  /*0e30*/  UIADD3 UR6, UPT, UPT, -UR4, UR7, URZ ;  /* 0x0000000704067290 */ /* 0x002fcc000fffe1ff */
[----:B------:R-:W-:-:S04]  /*0e40*/  SHF.R.U64 R0, R12, UR6, R13 ;  /* 0x000000060c007c19 */ /* 0x000fc8000800120d */
[----:B------:R-:W-:-:S04]  /*0e50*/  LOP3.LUT R0, R0, 0x1, RZ, 0xc0, !PT ;  /* 0x0000000100007812 */ /* 0x000fc800078ec0ff */
[----:B------:R-:W-:-:S04]  /*0e60*/  ISETP.NE.U32.AND P0, PT, R0, 0x1, PT ;  /* 0x000000010000780c */ /* 0x000fc80003f05070 */
[----:B------:R-:W-:-:S13]  /*0e70*/  ISETP.NE.U32.AND.EX P0, PT, RZ, RZ, PT, P0 ;  /* 0x000000ffff00720c */ /* 0x000fda0003f05100 */
[----:B------:R-:W-:Y:S05]  /*0e80*/  @!P0 EXIT ;  /* 0x000000000000894d */ /* 0x000fea0003800000 */
.L_x_14:
[----:B-1----:R-:W-:Y:S05]  /*0e90*/  BSYNC.RECONVERGENT B3 ;  /* 0x0000000000037941 */ /* 0x002fea0003800200 */
.L_x_13:
[----:B------:R-:W-:-:S04]  /*0ea0*/  UIADD3 UR4, UPT, UPT, UR4, 0x1, URZ ;  /* 0x0000000104047890 */ /* 0x000fc8000fffe0ff */
[----:B------:R-:W-:-:S09]  /*0eb0*/  UISETP.NE.AND UP0, UPT, UR4, UR5, UPT ;  /* 0x000000050400728c */ /* 0x000fd2000bf05270 */
[----:B------:R-:W-:Y:S05]  /*0ec0*/  BRA.U UP0, `(.L_x_15) ;  /* 0xfffffffd00c07547 */ /* 0x000fea000b83ffff */
[----:B0-----:R-:W0:Y:S01]  /*0ed0*/  S2R R13, SR_LANEID ;  /* 0x00000000000d7919 */ /* 0x001e220000000000 */
        /* <DEDUP_REMOVED lines=20> */
.L_x_16:
[----:B------:R-:W-:-:S00]  /*1020*/  BRA `(.L_x_16) ;  /* 0xfffffffc00fc7947 */ /* 0x000fc0000383ffff */
[----:B------:R-:W-:-:S00]  /*1030*/  NOP ;  /* 0x0000000000007918 */ /* 0x000fc00000000000 */
        /* <DEDUP_REMOVED lines=12> */
.L_x_17:


//--------------------- .nv.shared.reserved.0     --------------------------
	.section	.nv.shared.reserved.0,"aw",@nobits
	.weak		__nv_reservedSMEM_offset_0_alias
	.size		__nv_reservedSMEM_offset_0_alias, 0, 64
	.other		__nv_reservedSMEM_offset_0_alias,@"STO_CUDA_RESERVED_SHARED STV_DEFAULT"
__nv_reservedSMEM_offset_0_alias:
	.zero		0
	.zero		64


//--------------------- .nv.constant0._Z12processLevelP5StateiS0_Pii --------------------------
	.section	.nv.constant0._Z12processLevelP5StateiS0_Pii,"a",@progbits
	.sectionflags	@""
	.align	4
.nv.constant0._Z12processLevelP5StateiS0_Pii:
	.zero		932


//--------------------- SYMBOLS --------------------------

	.type		.nv.reservedSmem.offset0,@object
	.size		.nv.reservedSmem.offset0,0x4
